//
// Generated by NVIDIA NVVM Compiler
//
// Compiler Build ID: CL-36424714
// Cuda compilation tools, release 13.0, V13.0.88
// Based on NVVM 20.0.0
//

.version 9.0
.target sm_100
.address_size 64

	// .globl	default_function_kernel_1

.visible .entry default_function_kernel_1(
	.param .u64 .ptr .align 1 default_function_kernel_1_param_0,
	.param .u64 .ptr .align 1 default_function_kernel_1_param_1
)
.maxntid 6
{
	.reg .pred 	%p<2>;
	.reg .b32 	%r<6>;
	.reg .b32 	%f<3>;
	.reg .b64 	%rd<8>;

	ld.param.u64 	%rd1, [default_function_kernel_1_param_0];
	ld.param.u64 	%rd2, [default_function_kernel_1_param_1];
	mov.u32 	%r1, %ctaid.x;
	mov.u32 	%r2, %tid.x;
	shr.u32 	%r3, %r2, 1;
	mad.lo.s32 	%r4, %r1, 3, %r3;
	setp.gt.u32 	%p1, %r4, 18;
	@%p1 bra 	$L__BB0_2;
	cvta.to.global.u64 	%rd3, %rd2;
	cvta.to.global.u64 	%rd4, %rd1;
	mad.lo.s32 	%r5, %r1, 6, %r2;
	mul.wide.u32 	%rd5, %r5, 4;
	add.s64 	%rd6, %rd3, %rd5;
	ld.global.nc.f32 	%f1, [%rd6];
	mul.f32 	%f2, %f1, 0f3E000000;
	add.s64 	%rd7, %rd4, %rd5;
	st.global.f32 	[%rd7], %f2;
$L__BB0_2:
	ret;

}
	// .globl	default_function_kernel
.visible .entry default_function_kernel(
	.param .u64 .ptr .align 1 default_function_kernel_param_0,
	.param .u64 .ptr .align 1 default_function_kernel_param_1
)
.maxntid 32
{
	.reg .pred 	%p<3>;
	.reg .b32 	%r<12>;
	.reg .b32 	%f<18>;
	.reg .b64 	%rd<9>;

	ld.param.u64 	%rd3, [default_function_kernel_param_0];
	ld.param.u64 	%rd2, [default_function_kernel_param_1];
	cvta.to.global.u64 	%rd4, %rd3;
	mov.u32 	%r1, %ctaid.x;
	shl.b32 	%r5, %r1, 4;
	mov.u32 	%r2, %tid.x;
	shr.u32 	%r6, %r2, 1;
	or.b32  	%r3, %r5, %r6;
	setp.gt.u32 	%p1, %r3, 18;
	shl.b32 	%r7, %r1, 5;
	or.b32  	%r8, %r7, %r2;
	mul.wide.u32 	%rd5, %r8, 4;
	add.s64 	%rd1, %rd4, %rd5;
	@%p1 bra 	$L__BB1_2;
	mov.b32 	%r9, 0;
	st.global.u32 	[%rd1], %r9;
$L__BB1_2:
	setp.gt.u32 	%p2, %r3, 18;
	shl.b32 	%r10, %r1, 8;
	shl.b32 	%r11, %r2, 3;
	or.b32  	%r4, %r10, %r11;
	@%p2 bra 	$L__BB1_4;
	ld.global.f32 	%f1, [%rd1];
	cvta.to.global.u64 	%rd6, %rd2;
	mul.wide.u32 	%rd7, %r4, 4;
	add.s64 	%rd8, %rd6, %rd7;
	ld.global.nc.f32 	%f2, [%rd8];
	add.f32 	%f3, %f1, %f2;
	ld.global.nc.f32 	%f4, [%rd8+4];
	add.f32 	%f5, %f3, %f4;
	ld.global.nc.f32 	%f6, [%rd8+8];
	add.f32 	%f7, %f5, %f6;
	ld.global.nc.f32 	%f8, [%rd8+12];
	add.f32 	%f9, %f7, %f8;
	ld.global.nc.f32 	%f10, [%rd8+16];
	add.f32 	%f11, %f9, %f10;
	ld.global.nc.f32 	%f12, [%rd8+20];
	add.f32 	%f13, %f11, %f12;
	ld.global.nc.f32 	%f14, [%rd8+24];
	add.f32 	%f15, %f13, %f14;
	ld.global.nc.f32 	%f16, [%rd8+28];
	add.f32 	%f17, %f15, %f16;
	st.global.f32 	[%rd1], %f17;
$L__BB1_4:
	ret;

}


// ===== COMPILED SASS (sm_100) =====

	.target	sm_100

	.elftype	@"ET_EXEC"


//--------------------- .note.nv.tkinfo           --------------------------
	.section	.note.nv.tkinfo,"",@"SHT_NOTE"
	.sectionflags	@"SHF_NOTE_NV_TKINFO"
	.tkinfo
        /*0018*/ 	.word	0x00000002
        /*0030*/ 	.string	""
        /*0030*/ 	.string	"ptxas"
        /*0030*/ 	.string	"Cuda compilation tools, release 13.0, V13.0.88"
        /*0030*/ 	.string	"Build cuda_13.0.r13.0/compiler.36424714_0"
        /*0030*/ 	.string	"-arch sm_100 -m 64 "



//--------------------- .note.nv.cuinfo           --------------------------
	.section	.note.nv.cuinfo,"",@"SHT_NOTE"
	.sectionflags	@"SHF_NOTE_NV_CUINFO"
        /*0018*/ 	.short	0x0002
        /*001a*/ 	.short	0x0064
        /*001c*/ 	.short	0x0082
	.zero		2


//--------------------- .nv.info                  --------------------------
	.section	.nv.info,"",@"SHT_CUDA_INFO"
	.align	4


	//----- nvinfo : EIATTR_REGCOUNT
	.align		4
        /*0000*/ 	.byte	0x04, 0x2f
        /*0002*/ 	.short	(.L_1 - .L_0)
	.align		4
.L_0:
        /*0004*/ 	.word	index@(default_function_kernel_1)
        /*0008*/ 	.word	0x0000000a


	//----- nvinfo : EIATTR_FRAME_SIZE
	.align		4
.L_1:
        /*000c*/ 	.byte	0x04, 0x11
        /*000e*/ 	.short	(.L_3 - .L_2)
	.align		4
.L_2:
        /*0010*/ 	.word	index@(default_function_kernel_1)
        /*0014*/ 	.word	0x00000000


	//----- nvinfo : EIATTR_REGCOUNT
	.align		4
.L_3:
        /*0018*/ 	.byte	0x04, 0x2f
        /*001a*/ 	.short	(.L_5 - .L_4)
	.align		4
.L_4:
        /*001c*/ 	.word	index@(default_function_kernel)
        /*0020*/ 	.word	0x00000018


	//----- nvinfo : EIATTR_FRAME_SIZE
	.align		4
.L_5:
        /*0024*/ 	.byte	0x04, 0x11
        /*0026*/ 	.short	(.L_7 - .L_6)
	.align		4
.L_6:
        /*0028*/ 	.word	index@(default_function_kernel)
        /*002c*/ 	.word	0x00000000


	//----- nvinfo : EIATTR_MIN_STACK_SIZE
	.align		4
.L_7:
        /*0030*/ 	.byte	0x04, 0x12
        /*0032*/ 	.short	(.L_9 - .L_8)
	.align		4
.L_8:
        /*0034*/ 	.word	index@(default_function_kernel)
        /*0038*/ 	.word	0x00000000


	//----- nvinfo : EIATTR_MIN_STACK_SIZE
	.align		4
.L_9:
        /*003c*/ 	.byte	0x04, 0x12
        /*003e*/ 	.short	(.L_11 - .L_10)
	.align		4
.L_10:
        /*0040*/ 	.word	index@(default_function_kernel_1)
        /*0044*/ 	.word	0x00000000
.L_11:


//--------------------- .nv.compat                --------------------------
	.section	.nv.compat,"",@"SHT_CUDA_COMPAT_INFO"
	.align	4
        /*0000*/ 	.byte	0x02, 0x09, 0x00, 0x00, 0x02, 0x02, 0x01, 0x00, 0x02, 0x05, 0x05, 0x00, 0x03, 0x07, 0x01, 0x01
        /*0010*/ 	.byte	0x02, 0x03, 0x00, 0x00, 0x02, 0x06, 0x01, 0x00, 0x04, 0x0b, 0x08, 0x00, 0x09, 0x00, 0x00, 0x00
        /*0020*/ 	.byte	0x00, 0x00, 0x00, 0x00


//--------------------- .nv.info.default_function_kernel --------------------------
	.section	.nv.info.default_function_kernel,"",@"SHT_CUDA_INFO"
	.sectionflags	@""
	.align	4


	//----- nvinfo : EIATTR_CUDA_API_VERSION
	.align		4
        /*0000*/ 	.byte	0x04, 0x37
        /*0002*/ 	.short	(.L_13 - .L_12)
.L_12:
        /*0004*/ 	.word	0x00000082


	//----- nvinfo : EIATTR_KPARAM_INFO
	.align		4
.L_13:
        /*0008*/ 	.byte	0x04, 0x17
        /*000a*/ 	.short	(.L_15 - .L_14)
.L_14:
        /*000c*/ 	.word	0x00000000
        /*0010*/ 	.short	0x0001
        /*0012*/ 	.short	0x0008
        /*0014*/ 	.byte	0x00, 0xf5, 0x21, 0x00


	//----- nvinfo : EIATTR_KPARAM_INFO
	.align		4
.L_15:
        /*0018*/ 	.byte	0x04, 0x17
        /*001a*/ 	.short	(.L_17 - .L_16)
.L_16:
        /*001c*/ 	.word	0x00000000
        /*0020*/ 	.short	0x0000
        /*0022*/ 	.short	0x0000
        /*0024*/ 	.byte	0x00, 0xf5, 0x21, 0x00


	//----- nvinfo : EIATTR_SPARSE_MMA_MASK
	.align		4
.L_17:
        /*0028*/ 	.byte	0x03, 0x50
        /*002a*/ 	.short	0x0000


	//----- nvinfo : EIATTR_MAXREG_COUNT
	.align		4
        /*002c*/ 	.byte	0x03, 0x1b
        /*002e*/ 	.short	0x00ff


	//----- nvinfo : EIATTR_MERCURY_ISA_VERSION
	.align		4
        /*0030*/ 	.byte	0x03, 0x5f
        /*0032*/ 	.short	0x0101


	//----- nvinfo : EIATTR_VRC_CTA_INIT_COUNT
	.align		4
        /*0034*/ 	.byte	0x02, 0x4a
	.zero		1
	.zero		1


	//----- nvinfo : EIATTR_EXIT_INSTR_OFFSETS
	.align		4
        /*0038*/ 	.byte	0x04, 0x1c
        /*003a*/ 	.short	(.L_19 - .L_18)


	//   ....[0]....
.L_18:
        /*003c*/ 	.word	0x00000100


	//   ....[1]....
        /*0040*/ 	.word	0x00000250


	//----- nvinfo : EIATTR_MAX_THREADS
	.align		4
.L_19:
        /*0044*/ 	.byte	0x04, 0x05
        /*0046*/ 	.short	(.L_21 - .L_20)
.L_20:
        /*0048*/ 	.word	0x00000020
        /*004c*/ 	.word	0x00000001
        /*0050*/ 	.word	0x00000001


	//----- nvinfo : EIATTR_CBANK_PARAM_SIZE
	.align		4
.L_21:
        /*0054*/ 	.byte	0x03, 0x19
        /*0056*/ 	.short	0x0010


	//----- nvinfo : EIATTR_PARAM_CBANK
	.align		4
        /*0058*/ 	.byte	0x04, 0x0a
        /*005a*/ 	.short	(.L_23 - .L_22)
	.align		4
.L_22:
        /*005c*/ 	.word	index@(.nv.constant0.default_function_kernel)
        /*0060*/ 	.short	0x0380
        /*0062*/ 	.short	0x0010


	//----- nvinfo : EIATTR_SW_WAR
	.align		4
.L_23:
        /*0064*/ 	.byte	0x04, 0x36
        /*0066*/ 	.short	(.L_25 - .L_24)
.L_24:
        /*0068*/ 	.word	0x00000008
.L_25:


//--------------------- .nv.info.default_function_kernel_1 --------------------------
	.section	.nv.info.default_function_kernel_1,"",@"SHT_CUDA_INFO"
	.sectionflags	@""
	.align	4


	//----- nvinfo : EIATTR_CUDA_API_VERSION
	.align		4
        /*0000*/ 	.byte	0x04, 0x37
        /*0002*/ 	.short	(.L_27 - .L_26)
.L_26:
        /*0004*/ 	.word	0x00000082


	//----- nvinfo : EIATTR_KPARAM_INFO
	.align		4
.L_27:
        /*0008*/ 	.byte	0x04, 0x17
        /*000a*/ 	.short	(.L_29 - .L_28)
.L_28:
        /*000c*/ 	.word	0x00000000
        /*0010*/ 	.short	0x0001
        /*0012*/ 	.short	0x0008
        /*0014*/ 	.byte	0x00, 0xf5, 0x21, 0x00


	//----- nvinfo : EIATTR_KPARAM_INFO
	.align		4
.L_29:
        /*0018*/ 	.byte	0x04, 0x17
        /*001a*/ 	.short	(.L_31 - .L_30)
.L_30:
        /*001c*/ 	.word	0x00000000
        /*0020*/ 	.short	0x0000
        /*0022*/ 	.short	0x0000
        /*0024*/ 	.byte	0x00, 0xf5, 0x21, 0x00


	//----- nvinfo : EIATTR_SPARSE_MMA_MASK
	.align		4
.L_31:
        /*0028*/ 	.byte	0x03, 0x50
        /*002a*/ 	.short	0x0000


	//----- nvinfo : EIATTR_MAXREG_COUNT
	.align		4
        /*002c*/ 	.byte	0x03, 0x1b
        /*002e*/ 	.short	0x00ff


	//----- nvinfo : EIATTR_MERCURY_ISA_VERSION
	.align		4
        /*0030*/ 	.byte	0x03, 0x5f
        /*0032*/ 	.short	0x0101


	//----- nvinfo : EIATTR_VRC_CTA_INIT_COUNT
	.align		4
        /*0034*/ 	.byte	0x02, 0x4a
	.zero		1
	.zero		1


	//----- nvinfo : EIATTR_EXIT_INSTR_OFFSETS
	.align		4
        /*0038*/ 	.byte	0x04, 0x1c
        /*003a*/ 	.short	(.L_33 - .L_32)


	//   ....[0]....
.L_32:
        /*003c*/ 	.word	0x00000060


	//   ....[1]....
        /*0040*/ 	.word	0x00000100


	//----- nvinfo : EIATTR_MAX_THREADS
	.align		4
.L_33:
        /*0044*/ 	.byte	0x04, 0x05
        /*0046*/ 	.short	(.L_35 - .L_34)
.L_34:
        /*0048*/ 	.word	0x00000006
        /*004c*/ 	.word	0x00000001
        /*0050*/ 	.word	0x00000001


	//----- nvinfo : EIATTR_CBANK_PARAM_SIZE
	.align		4
.L_35:
        /*0054*/ 	.byte	0x03, 0x19
        /*0056*/ 	.short	0x0010


	//----- nvinfo : EIATTR_PARAM_CBANK
	.align		4
        /*0058*/ 	.byte	0x04, 0x0a
        /*005a*/ 	.short	(.L_37 - .L_36)
	.align		4
.L_36:
        /*005c*/ 	.word	index@(.nv.constant0.default_function_kernel_1)
        /*0060*/ 	.short	0x0380
        /*0062*/ 	.short	0x0010


	//----- nvinfo : EIATTR_SW_WAR
	.align		4
.L_37:
        /*0064*/ 	.byte	0x04, 0x36
        /*0066*/ 	.short	(.L_39 - .L_38)
.L_38:
        /*0068*/ 	.word	0x00000008
.L_39:


//--------------------- .nv.callgraph             --------------------------
	.section	.nv.callgraph,"",@"SHT_CUDA_CALLGRAPH"
	.align	4
	.sectionentsize	8
	.align		4
        /*0000*/ 	.word	0x00000000
	.align		4
        /*0004*/ 	.word	0xffffffff
	.align		4
        /*0008*/ 	.word	0x00000000
	.align		4
        /*000c*/ 	.word	0xfffffffe
	.align		4
        /*0010*/ 	.word	0x00000000
	.align		4
        /*0014*/ 	.word	0xfffffffd
	.align		4
        /*0018*/ 	.word	0x00000000
	.align		4
        /*001c*/ 	.word	0xfffffffc


//--------------------- .text.default_function_kernel --------------------------
	.section	.text.default_function_kernel,"ax",@progbits
	.align	128
        .global         default_function_kernel
        .type           default_function_kernel,@function
        .size           default_function_kernel,(.L_x_2 - default_function_kernel)
        .other          default_function_kernel,@"STO_CUDA_ENTRY STV_DEFAULT"
default_function_kernel:
.text.default_function_kernel:
[----:B------:R-:W-:Y:S01]  /*0000*/  LDC R1, c[0x0][0x37c] ;  /* 0x0000df00ff017b82 */ /* 0x000fe20000000800 */
[----:B------:R-:W0:Y:S07]  /*0010*/  S2R R4, SR_TID.X ;  /* 0x0000000000047919 */ /* 0x000e2e0000002100 */
[----:B------:R-:W1:Y:S01]  /*0020*/  S2UR UR4, SR_CTAID.X ;  /* 0x00000000000479c3 */ /* 0x000e620000002500 */
[----:B------:R-:W2:Y:S07]  /*0030*/  LDCU.64 UR8, c[0x0][0x358] ;  /* 0x00006b00ff0877ac */ /* 0x000eae0008000a00 */
[----:B------:R-:W3:Y:S01]  /*0040*/  LDC.64 R2, c[0x0][0x380] ;  /* 0x0000e000ff027b82 */ /* 0x000ee20000000a00 */
[----:B-1----:R-:W-:-:S02]  /*0050*/  USHF.L.U32 UR5, UR4, 0x4, URZ ;  /* 0x0000000404057899 */ /* 0x002fc400080006ff */
[----:B------:R-:W-:Y:S02]  /*0060*/  USHF.L.U32 UR6, UR4, 0x5, URZ ;  /* 0x0000000504067899 */ /* 0x000fe400080006ff */
[----:B------:R-:W-:Y:S01]  /*0070*/  USHF.L.U32 UR4, UR4, 0x8, URZ ;  /* 0x0000000804047899 */ /* 0x000fe200080006ff */
[----:B0-----:R-:W-:-:S03]  /*0080*/  SHF.R.U32.HI R0, RZ, 0x1, R4 ;  /* 0x00000001ff007819 */ /* 0x001fc60000011604 */
[----:B------:R-:W-:Y:S02]  /*0090*/  LOP3.LUT R5, R4, UR6, RZ, 0xfc, !PT ;  /* 0x0000000604057c12 */ /* 0x000fe4000f8efcff */
[----:B------:R-:W-:-:S03]  /*00a0*/  LOP3.LUT R0, R0, UR5, RZ, 0xfc, !PT ;  /* 0x0000000500007c12 */ /* 0x000fc6000f8efcff */
[----:B---3--:R-:W-:Y:S01]  /*00b0*/  IMAD.WIDE.U32 R2, R5, 0x4, R2 ;  /* 0x0000000405027825 */ /* 0x008fe200078e0002 */
[----:B------:R-:W-:Y:S02]  /*00c0*/  ISETP.GT.U32.AND P0, PT, R0, 0x12, PT ;  /* 0x000000120000780c */ /* 0x000fe40003f04070 */
[----:B------:R-:W-:-:S04]  /*00d0*/  SHF.L.U32 R0, R4, 0x3, RZ ;  /* 0x0000000304007819 */ /* 0x000fc800000006ff */
[----:B------:R-:W-:-:S07]  /*00e0*/  LOP3.LUT R7, R0, UR4, RZ, 0xfc, !PT ;  /* 0x0000000400077c12 */ /* 0x000fce000f8efcff */
[----:B--2---:R0:W-:Y:S01]  /*00f0*/  @!P0 STG.E desc[UR8][R2.64], RZ ;  /* 0x000000ff02008986 */ /* 0x0041e2000c101908 */
[----:B------:R-:W-:Y:S05]  /*0100*/  @P0 EXIT ;  /* 0x000000000000094d */ /* 0x000fea0003800000 */
[----:B------:R-:W1:Y:S01]  /*0110*/  LDC.64 R4, c[0x0][0x388] ;  /* 0x0000e200ff047b82 */ /* 0x000e620000000a00 */
[----:B------:R-:W2:Y:S01]  /*0120*/  LDG.E R21, desc[UR8][R2.64] ;  /* 0x0000000802157981 */ /* 0x000ea2000c1e1900 */
[----:B-1----:R-:W-:-:S05]  /*0130*/  IMAD.WIDE.U32 R4, R7, 0x4, R4 ;  /* 0x0000000407047825 */ /* 0x002fca00078e0004 */
[----:B------:R-:W2:Y:S04]  /*0140*/  LDG.E.CONSTANT R0, desc[UR8][R4.64] ;  /* 0x0000000804007981 */ /* 0x000ea8000c1e9900 */
[----:B------:R-:W3:Y:S04]  /*0150*/  LDG.E.CONSTANT R7, desc[UR8][R4.64+0x4] ;  /* 0x0000040804077981 */ /* 0x000ee8000c1e9900 */
[----:B------:R-:W4:Y:S04]  /*0160*/  LDG.E.CONSTANT R9, desc[UR8][R4.64+0x8] ;  /* 0x0000080804097981 */ /* 0x000f28000c1e9900 */
[----:B------:R-:W5:Y:S04]  /*0170*/  LDG.E.CONSTANT R11, desc[UR8][R4.64+0xc] ;  /* 0x00000c08040b7981 */ /* 0x000f68000c1e9900 */
[----:B------:R-:W5:Y:S04]  /*0180*/  LDG.E.CONSTANT R13, desc[UR8][R4.64+0x10] ;  /* 0x00001008040d7981 */ /* 0x000f68000c1e9900 */
[----:B------:R-:W5:Y:S04]  /*0190*/  LDG.E.CONSTANT R15, desc[UR8][R4.64+0x14] ;  /* 0x00001408040f7981 */ /* 0x000f68000c1e9900 */
[----:B------:R-:W5:Y:S04]  /*01a0*/  LDG.E.CONSTANT R17, desc[UR8][R4.64+0x18] ;  /* 0x0000180804117981 */ /* 0x000f68000c1e9900 */
[----:B------:R-:W5:Y:S01]  /*01b0*/  LDG.E.CONSTANT R19, desc[UR8][R4.64+0x1c] ;  /* 0x00001c0804137981 */ /* 0x000f62000c1e9900 */
[----:B--2---:R-:W-:-:S04]  /*01c0*/  FADD R0, R0, R21 ;  /* 0x0000001500007221 */ /* 0x004fc80000000000 */
[----:B---3--:R-:W-:-:S04]  /*01d0*/  FADD R0, R0, R7 ;  /* 0x0000000700007221 */ /* 0x008fc80000000000 */
[----:B----4-:R-:W-:-:S04]  /*01e0*/  FADD R0, R0, R9 ;  /* 0x0000000900007221 */ /* 0x010fc80000000000 */
[----:B-----5:R-:W-:-:S04]  /*01f0*/  FADD R0, R0, R11 ;  /* 0x0000000b00007221 */ /* 0x020fc80000000000 */
[----:B------:R-:W-:-:S04]  /*0200*/  FADD R0, R0, R13 ;  /* 0x0000000d00007221 */ /* 0x000fc80000000000 */
[----:B------:R-:W-:-:S04]  /*0210*/  FADD R0, R0, R15 ;  /* 0x0000000f00007221 */ /* 0x000fc80000000000 */
[----:B------:R-:W-:-:S04]  /*0220*/  FADD R0, R0, R17 ;  /* 0x0000001100007221 */ /* 0x000fc80000000000 */
[----:B------:R-:W-:-:S05]  /*0230*/  FADD R19, R0, R19 ;  /* 0x0000001300137221 */ /* 0x000fca0000000000 */
[----:B------:R-:W-:Y:S01]  /*0240*/  STG.E desc[UR8][R2.64], R19 ;  /* 0x0000001302007986 */ /* 0x000fe2000c101908 */
[----:B------:R-:W-:Y:S05]  /*0250*/  EXIT ;  /* 0x000000000000794d */ /* 0x000fea0003800000 */
.L_x_0:
[----:B------:R-:W-:-:S00]  /*0260*/  BRA `(.L_x_0) ;  /* 0xfffffffc00fc7947 */ /* 0x000fc0000383ffff */
[----:B------:R-:W-:-:S00]  /*0270*/  NOP ;  /* 0x0000000000007918 */ /* 0x000fc00000000000 */
        /* <DEDUP_REMOVED lines=8> */
.L_x_2:


//--------------------- .text.default_function_kernel_1 --------------------------
	.section	.text.default_function_kernel_1,"ax",@progbits
	.align	128
        .global         default_function_kernel_1
        .type           default_function_kernel_1,@function
        .size           default_function_kernel_1,(.L_x_3 - default_function_kernel_1)
        .other          default_function_kernel_1,@"STO_CUDA_ENTRY STV_DEFAULT"
default_function_kernel_1:
.text.default_function_kernel_1:
[----:B------:R-:W-:Y:S01]  /*0000*/  LDC R1, c[0x0][0x37c] ;  /* 0x0000df00ff017b82 */ /* 0x000fe20000000800 */
[----:B------:R-:W0:Y:S01]  /*0010*/  S2R R4, SR_TID.X ;  /* 0x0000000000047919 */ /* 0x000e220000002100 */
[----:B------:R-:W1:Y:S01]  /*0020*/  S2R R7, SR_CTAID.X ;  /* 0x0000000000077919 */ /* 0x000e620000002500 */
[----:B0-----:R-:W-:-:S05]  /*0030*/  SHF.R.U32.HI R0, RZ, 0x1, R4 ;  /* 0x00000001ff007819 */ /* 0x001fca0000011604 */
[----:B-1----:R-:W-:-:S05]  /*0040*/  IMAD R0, R7, 0x3, R0 ;  /* 0x0000000307007824 */ /* 0x002fca00078e0200 */
[----:B------:R-:W-:-:S13]  /*0050*/  ISETP.GT.U32.AND P0, PT, R0, 0x12, PT ;  /* 0x000000120000780c */ /* 0x000fda0003f04070 */
[----:B------:R-:W-:Y:S05]  /*0060*/  @P0 EXIT ;  /* 0x000000000000094d */ /* 0x000fea0003800000 */
[----:B------:R-:W0:Y:S01]  /*0070*/  LDC.64 R2, c[0x0][0x388] ;  /* 0x0000e200ff027b82 */ /* 0x000e220000000a00 */
[----:B------:R-:W1:Y:S01]  /*0080*/  LDCU.64 UR4, c[0x0][0x358] ;  /* 0x00006b00ff0477ac */ /* 0x000e620008000a00 */
[----:B------:R-:W-:-:S06]  /*0090*/  IMAD R7, R7, 0x6, R4 ;  /* 0x0000000607077824 */ /* 0x000fcc00078e0204 */
[----:B------:R-:W2:Y:S01]  /*00a0*/  LDC.64 R4, c[0x0][0x380] ;  /* 0x0000e000ff047b82 */ /* 0x000ea20000000a00 */
[----:B0-----:R-:W-:-:S06]  /*00b0*/  IMAD.WIDE.U32 R2, R7, 0x4, R2 ;  /* 0x0000000407027825 */ /* 0x001fcc00078e0002 */
[----:B-1----:R-:W3:Y:S01]  /*00c0*/  LDG.E.CONSTANT R2, desc[UR4][R2.64] ;  /* 0x0000000402027981 */ /* 0x002ee2000c1e9900 */
[----:B--2---:R-:W-:-:S04]  /*00d0*/  IMAD.WIDE.U32 R4, R7, 0x4, R4 ;  /* 0x0000000407047825 */ /* 0x004fc800078e0004 */
[----:B---3--:R-:W-:-:S05]  /*00e0*/  FMUL R7, R2, 0.125 ;  /* 0x3e00000002077820 */ /* 0x008fca0000400000 */
[----:B------:R-:W-:Y:S01]  /*00f0*/  STG.E desc[UR4][R4.64], R7 ;  /* 0x0000000704007986 */ /* 0x000fe2000c101904 */
[----:B------:R-:W-:Y:S05]  /*0100*/  EXIT ;  /* 0x000000000000794d */ /* 0x000fea0003800000 */
.L_x_1:
        /* <DEDUP_REMOVED lines=15> */
.L_x_3:


//--------------------- .nv.shared.reserved.0     --------------------------
	.section	.nv.shared.reserved.0,"aw",@nobits
	.weak		__nv_reservedSMEM_offset_0_alias
	.size		__nv_reservedSMEM_offset_0_alias, 0, 64
	.other		__nv_reservedSMEM_offset_0_alias,@"STO_CUDA_RESERVED_SHARED STV_DEFAULT"
__nv_reservedSMEM_offset_0_alias:
	.zero		0
	.zero		64


//--------------------- .nv.constant0.default_function_kernel --------------------------
	.section	.nv.constant0.default_function_kernel,"a",@progbits
	.sectionflags	@""
	.align	4
.nv.constant0.default_function_kernel:
	.zero		912


//--------------------- .nv.constant0.default_function_kernel_1 --------------------------
	.section	.nv.constant0.default_function_kernel_1,"a",@progbits
	.sectionflags	@""
	.align	4
.nv.constant0.default_function_kernel_1:
	.zero		912


//--------------------- SYMBOLS --------------------------

	.type		.nv.reservedSmem.offset0,@object
	.size		.nv.reservedSmem.offset0,0x4
